	.headerflags	@"EF_CUDA_TEXMODE_UNIFIED EF_CUDA_64BIT_ADDRESS EF_CUDA_ACCELERATORS EF_CUDA_SM90 EF_CUDA_VIRTUAL_SM(EF_CUDA_SM90)"
	.elftype	@"ET_EXEC"


//--------------------- .nv.info                  --------------------------
	.section	.nv.info,"",@"SHT_CUDA_INFO"
	.align	4


	//----- nvinfo : EIATTR_REGCOUNT
	.align		4
        /*0000*/ 	.byte	0x04, 0x2f
        /*0002*/ 	.short	(.L_3 - .L_2)
	.align		4
.L_2:
        /*0004*/ 	.word	index@(triton_poi_fused__native_batch_norm_legit_no_training_relu_11)
        /*0008*/ 	.word	0x00000010


	//----- nvinfo : EIATTR_MIN_STACK_SIZE
	.align		4
.L_3:
        /*000c*/ 	.byte	0x04, 0x12
        /*000e*/ 	.short	(.L_5 - .L_4)
	.align		4
.L_4:
        /*0010*/ 	.word	index@(triton_poi_fused__native_batch_norm_legit_no_training_relu_11)
        /*0014*/ 	.word	0x00000000


	//----- nvinfo : EIATTR_FRAME_SIZE
	.align		4
.L_5:
        /*0018*/ 	.byte	0x04, 0x11
        /*001a*/ 	.short	(.L_7 - .L_6)
	.align		4
.L_6:
        /*001c*/ 	.word	index@(triton_poi_fused__native_batch_norm_legit_no_training_relu_11)
        /*0020*/ 	.word	0x00000000


	//----- nvinfo : EIATTR_MIN_STACK_SIZE
	.align		4
.L_7:
        /*0024*/ 	.byte	0x04, 0x12
        /*0026*/ 	.short	(.L_9 - .L_8)
	.align		4
.L_8:
        /*0028*/ 	.word	index@(triton_poi_fused__native_batch_norm_legit_no_training_relu_11)
        /*002c*/ 	.word	0x00000000
.L_9:


//--------------------- .nv.info.triton_poi_fused__native_batch_norm_legit_no_training_relu_11 --------------------------
	.section	.nv.info.triton_poi_fused__native_batch_norm_legit_no_training_relu_11,"",@"SHT_CUDA_INFO"
	.sectionflags	@""
	.align	4


	//----- nvinfo : EIATTR_CUDA_API_VERSION
	.align		4
        /*0000*/ 	.byte	0x04, 0x37
        /*0002*/ 	.short	(.L_11 - .L_10)
.L_10:
        /*0004*/ 	.word	0x0000007c


	//----- nvinfo : EIATTR_KPARAM_INFO
	.align		4
.L_11:
        /*0008*/ 	.byte	0x04, 0x17
        /*000a*/ 	.short	(.L_13 - .L_12)
.L_12:
        /*000c*/ 	.word	0x00000000
        /*0010*/ 	.short	0x0006
        /*0012*/ 	.short	0x0030
        /*0014*/ 	.byte	0x00, 0xf0, 0x11, 0x00


	//----- nvinfo : EIATTR_KPARAM_INFO
	.align		4
.L_13:
        /*0018*/ 	.byte	0x04, 0x17
        /*001a*/ 	.short	(.L_15 - .L_14)
.L_14:
        /*001c*/ 	.word	0x00000000
        /*0020*/ 	.short	0x0005
        /*0022*/ 	.short	0x0028
        /*0024*/ 	.byte	0x00, 0xf4, 0x21, 0x00


	//----- nvinfo : EIATTR_KPARAM_INFO
	.align		4
.L_15:
        /*0028*/ 	.byte	0x04, 0x17
        /*002a*/ 	.short	(.L_17 - .L_16)
.L_16:
        /*002c*/ 	.word	0x00000000
        /*0030*/ 	.short	0x0004
        /*0032*/ 	.short	0x0020
        /*0034*/ 	.byte	0x00, 0xf4, 0x21, 0x00


	//----- nvinfo : EIATTR_KPARAM_INFO
	.align		4
.L_17:
        /*0038*/ 	.byte	0x04, 0x17
        /*003a*/ 	.short	(.L_19 - .L_18)
.L_18:
        /*003c*/ 	.word	0x00000000
        /*0040*/ 	.short	0x0003
        /*0042*/ 	.short	0x0018
        /*0044*/ 	.byte	0x00, 0xf4, 0x21, 0x00


	//----- nvinfo : EIATTR_KPARAM_INFO
	.align		4
.L_19:
        /*0048*/ 	.byte	0x04, 0x17
        /*004a*/ 	.short	(.L_21 - .L_20)
.L_20:
        /*004c*/ 	.word	0x00000000
        /*0050*/ 	.short	0x0002
        /*0052*/ 	.short	0x0010
        /*0054*/ 	.byte	0x00, 0xf4, 0x21, 0x00


	//----- nvinfo : EIATTR_KPARAM_INFO
	.align		4
.L_21:
        /*0058*/ 	.byte	0x04, 0x17
        /*005a*/ 	.short	(.L_23 - .L_22)
.L_22:
        /*005c*/ 	.word	0x00000000
        /*0060*/ 	.short	0x0001
        /*0062*/ 	.short	0x0008
        /*0064*/ 	.byte	0x00, 0xf4, 0x21, 0x00


	//----- nvinfo : EIATTR_KPARAM_INFO
	.align		4
.L_23:
        /*0068*/ 	.byte	0x04, 0x17
        /*006a*/ 	.short	(.L_25 - .L_24)
.L_24:
        /*006c*/ 	.word	0x00000000
        /*0070*/ 	.short	0x0000
        /*0072*/ 	.short	0x0000
        /*0074*/ 	.byte	0x00, 0xf4, 0x21, 0x00


	//----- nvinfo : EIATTR_SPARSE_MMA_MASK
	.align		4
.L_25:
        /*0078*/ 	.byte	0x03, 0x50
        /*007a*/ 	.short	0x0000


	//----- nvinfo : EIATTR_MAXREG_COUNT
	.align		4
        /*007c*/ 	.byte	0x03, 0x1b
        /*007e*/ 	.short	0x00ff


	//----- nvinfo : EIATTR_EXIT_INSTR_OFFSETS
	.align		4
        /*0080*/ 	.byte	0x04, 0x1c
        /*0082*/ 	.short	(.L_27 - .L_26)


	//   ....[0]....
.L_26:
        /*0084*/ 	.word	0x000002c0


	//----- nvinfo : EIATTR_REQNTID
	.align		4
.L_27:
        /*0088*/ 	.byte	0x04, 0x10
        /*008a*/ 	.short	(.L_29 - .L_28)
.L_28:
        /*008c*/ 	.word	0x00000080
        /*0090*/ 	.word	0x00000001
        /*0094*/ 	.word	0x00000001


	//----- nvinfo : EIATTR_CBANK_PARAM_SIZE
	.align		4
.L_29:
        /*0098*/ 	.byte	0x03, 0x19
        /*009a*/ 	.short	0x0034


	//----- nvinfo : EIATTR_PARAM_CBANK
	.align		4
        /*009c*/ 	.byte	0x04, 0x0a
        /*009e*/ 	.short	(.L_31 - .L_30)
	.align		4
.L_30:
        /*00a0*/ 	.word	index@(.nv.constant0.triton_poi_fused__native_batch_norm_legit_no_training_relu_11)
        /*00a4*/ 	.short	0x0210
        /*00a6*/ 	.short	0x0034


	//----- nvinfo : EIATTR_SW_WAR
	.align		4
.L_31:
        /*00a8*/ 	.byte	0x04, 0x36
        /*00aa*/ 	.short	(.L_33 - .L_32)
.L_32:
        /*00ac*/ 	.word	0x00000008
.L_33:


//--------------------- .nv.callgraph             --------------------------
	.section	.nv.callgraph,"",@"SHT_CUDA_CALLGRAPH"
	.align	4
	.sectionentsize	8
	.align		4
        /*0000*/ 	.word	0x00000000
	.align		4
        /*0004*/ 	.word	0xffffffff
	.align		4
        /*0008*/ 	.word	0x00000000
	.align		4
        /*000c*/ 	.word	0xfffffffe
	.align		4
        /*0010*/ 	.word	0x00000000
	.align		4
        /*0014*/ 	.word	0xfffffffd
	.align		4
        /*0018*/ 	.word	0x00000000
	.align		4
        /*001c*/ 	.word	0xfffffffc


//--------------------- .nv.constant4             --------------------------
	.section	.nv.constant4,"a",@progbits
	.align	8
	.align		8
.nv.constant4:
        /*0000*/ 	.dword	_$_str
	.align		8
        /*0008*/ 	.dword	_$_str_$_2


//--------------------- .text.triton_poi_fused__native_batch_norm_legit_no_training_relu_11 --------------------------
	.section	.text.triton_poi_fused__native_batch_norm_legit_no_training_relu_11,"ax",@progbits
	.align	128
        .global         triton_poi_fused__native_batch_norm_legit_no_training_relu_11
        .type           triton_poi_fused__native_batch_norm_legit_no_training_relu_11,@function
        .size           triton_poi_fused__native_batch_norm_legit_no_training_relu_11,(.L_x_1 - triton_poi_fused__native_batch_norm_legit_no_training_relu_11)
        .other          triton_poi_fused__native_batch_norm_legit_no_training_relu_11,@"STO_CUDA_ENTRY STV_DEFAULT"
triton_poi_fused__native_batch_norm_legit_no_training_relu_11:
.text.triton_poi_fused__native_batch_norm_legit_no_training_relu_11:
[----:B------:R-:W-:Y:S01]  /*0000*/  LDC R1, c[0x0][0x28] ;  /* 0x00000a00ff017b82 */ /* 0x000fe20000000800 */
[----:B------:R-:W1:Y:S07]  /*0010*/  S2R R0, SR_TID.X ;  /* 0x0000000000007919 */ /* 0x000e6e0000002100 */
[----:B------:R-:W2:Y:S01]  /*0020*/  LDC.64 R6, c[0x0][0x220] ;  /* 0x00008800ff067b82 */ /* 0x000ea20000000a00 */
[----:B------:R-:W-:Y:S01]  /*0030*/  ULDC.64 UR4, c[0x0][0x208] ;  /* 0x0000820000047ab9 */ /* 0x000fe20000000a00 */
[----:B------:R-:W3:Y:S06]  /*0040*/  S2R R3, SR_CTAID.X ;  /* 0x0000000000037919 */ /* 0x000eec0000002500 */
[----:B------:R-:W4:Y:S08]  /*0050*/  LDC.64 R4, c[0x0][0x218] ;  /* 0x00008600ff047b82 */ /* 0x000f300000000a00 */
[----:B------:R-:W5:Y:S08]  /*0060*/  LDC.64 R8, c[0x0][0x228] ;  /* 0x00008a00ff087b82 */ /* 0x000f700000000a00 */
[----:B------:R-:W5:Y:S01]  /*0070*/  LDC.64 R10, c[0x0][0x230] ;  /* 0x00008c00ff0a7b82 */ /* 0x000f620000000a00 */
[----:B-1----:R-:W-:-:S04]  /*0080*/  LOP3.LUT R0, R0, 0x7f, RZ, 0xc0, !PT ;  /* 0x0000007f00007812 */ /* 0x002fc800078ec0ff */
[----:B---3--:R-:W-:-:S05]  /*0090*/  LEA R0, R3, R0, 0x7 ;  /* 0x0000000003007211 */ /* 0x008fca00078e38ff */
[----:B------:R-:W-:-:S05]  /*00a0*/  IMAD.HI R2, R0, 0x2aaaaaab, RZ ;  /* 0x2aaaaaab00027827 */ /* 0x000fca00078e02ff */
[----:B------:R-:W-:-:S04]  /*00b0*/  SHF.R.U32.HI R3, RZ, 0x1f, R2 ;  /* 0x0000001fff037819 */ /* 0x000fc80000011602 */
[----:B------:R-:W-:-:S05]  /*00c0*/  LEA.HI R3, R2, R3, RZ, 0x1c ;  /* 0x0000000302037211 */ /* 0x000fca00078fe0ff */
[----:B------:R-:W-:Y:S02]  /*00d0*/  IMAD R13, R3, -0x60, R0 ;  /* 0xffffffa0030d7824 */ /* 0x000fe400078e0200 */
[----:B------:R-:W1:Y:S02]  /*00e0*/  LDC.64 R2, c[0x0][0x210] ;  /* 0x00008400ff027b82 */ /* 0x000e640000000a00 */
[----:B--2---:R-:W-:-:S06]  /*00f0*/  IMAD.WIDE R6, R13, 0x4, R6 ;  /* 0x000000040d067825 */ /* 0x004fcc00078e0206 */
[----:B------:R-:W2:Y:S01]  /*0100*/  LDG.E.EL R6, desc[UR4][R6.64] ;  /* 0x0000000406067981 */ /* 0x000ea2000c2e1900 */
[----:B----4-:R-:W-:-:S04]  /*0110*/  IMAD.WIDE R4, R13, 0x4, R4 ;  /* 0x000000040d047825 */ /* 0x010fc800078e0204 */
[C---:B-----5:R-:W-:Y:S02]  /*0120*/  IMAD.WIDE R8, R13.reuse, 0x4, R8 ;  /* 0x000000040d087825 */ /* 0x060fe400078e0208 */
[----:B------:R3:W4:Y:S02]  /*0130*/  LDG.E.EL R5, desc[UR4][R4.64] ;  /* 0x0000000404057981 */ /* 0x000724000c2e1900 */
[----:B0-----:R-:W-:Y:S02]  /*0140*/  IMAD.WIDE R10, R13, 0x4, R10 ;  /* 0x000000040d0a7825 */ /* 0x001fe400078e020a */
[----:B------:R-:W5:Y:S04]  /*0150*/  LDG.E.EL R8, desc[UR4][R8.64] ;  /* 0x0000000408087981 */ /* 0x000f68000c2e1900 */
[----:B------:R-:W5:Y:S01]  /*0160*/  LDG.E.EL R11, desc[UR4][R10.64] ;  /* 0x000000040a0b7981 */ /* 0x000f62000c2e1900 */
[----:B-1----:R-:W-:-:S05]  /*0170*/  IMAD.WIDE R2, R0, 0x4, R2 ;  /* 0x0000000400027825 */ /* 0x002fca00078e0202 */
[----:B------:R0:W4:Y:S01]  /*0180*/  LDG.E R12, desc[UR4][R2.64] ;  /* 0x00000004020c7981 */ /* 0x000122000c1e1900 */
[----:B---3--:R-:W-:Y:S01]  /*0190*/  HFMA2.MMA R4, -RZ, RZ, 1.625, 0 ;  /* 0x3e800000ff047435 */ /* 0x008fe200000001ff */
[----:B0-----:R-:W0:Y:S02]  /*01a0*/  LDC.64 R2, c[0x0][0x238] ;  /* 0x00008e00ff027b82 */ /* 0x001e240000000a00 */
[----:B0-----:R-:W-:-:S04]  /*01b0*/  IMAD.WIDE R2, R0, 0x4, R2 ;  /* 0x0000000400027825 */ /* 0x001fc800078e0202 */
[----:B--2---:R-:W-:-:S04]  /*01c0*/  FADD R6, R6, 9.9999997473787516356e-06 ;  /* 0x3727c5ac06067421 */ /* 0x004fc80000000000 */
[----:B------:R-:W0:Y:S02]  /*01d0*/  MUFU.SQRT R7, R6 ;  /* 0x0000000600077308 */ /* 0x000e240000002000 */
[C---:B0-----:R-:W-:Y:S02]  /*01e0*/  FSETP.GT.AND P0, PT, R7.reuse, 8.50705917302346158658e+37, PT ;  /* 0x7e8000000700780b */ /* 0x041fe40003f04000 */
[----:B------:R-:W-:-:S11]  /*01f0*/  FSETP.GEU.AND P1, PT, R7, 1.175494350822287508e-38, PT ;  /* 0x008000000700780b */ /* 0x000fd60003f2e000 */
[----:B------:R-:W-:-:S04]  /*0200*/  @P0 FMUL R7, R7, 0.25 ;  /* 0x3e80000007070820 */ /* 0x000fc80000400000 */
[----:B------:R-:W-:-:S06]  /*0210*/  @!P1 FMUL R7, R7, 16777216 ;  /* 0x4b80000007079820 */ /* 0x000fcc0000400000 */
[----:B------:R-:W0:Y:S01]  /*0220*/  MUFU.RCP R7, R7 ;  /* 0x0000000700077308 */ /* 0x000e220000001000 */
[----:B------:R-:W-:Y:S01]  /*0230*/  FSEL R4, R4, 1, P0 ;  /* 0x3f80000004047808 */ /* 0x000fe20000000000 */
[----:B----4-:R-:W-:-:S04]  /*0240*/  FADD R5, R12, -R5 ;  /* 0x800000050c057221 */ /* 0x010fc80000000000 */
[----:B------:R-:W-:-:S04]  /*0250*/  @!P1 FMUL R4, R4, 16777216 ;  /* 0x4b80000004049820 */ /* 0x000fc80000400000 */
[----:B0-----:R-:W-:-:S04]  /*0260*/  FMUL R4, R7, R4 ;  /* 0x0000000407047220 */ /* 0x001fc80000400000 */
[----:B------:R-:W-:-:S04]  /*0270*/  FMUL R4, R5, R4 ;  /* 0x0000000405047220 */ /* 0x000fc80000400000 */
[----:B-----5:R-:W-:-:S05]  /*0280*/  FFMA R4, R8, R4, R11 ;  /* 0x0000000408047223 */ /* 0x020fca000000000b */
[----:B------:R-:W-:-:S04]  /*0290*/  FSETP.GEU.AND P0, PT, R4, RZ, PT ;  /* 0x000000ff0400720b */ /* 0x000fc80003f0e000 */
[----:B------:R-:W-:-:S05]  /*02a0*/  FSEL R5, R4, RZ, P0 ;  /* 0x000000ff04057208 */ /* 0x000fca0000000000 */
[----:B------:R-:W-:Y:S01]  /*02b0*/  STG.E desc[UR4][R2.64], R5 ;  /* 0x0000000502007986 */ /* 0x000fe2000c101904 */
[----:B------:R-:W-:Y:S05]  /*02c0*/  EXIT ;  /* 0x000000000000794d */ /* 0x000fea0003800000 */
.L_x_0:
[----:B------:R-:W-:-:S00]  /*02d0*/  BRA `(.L_x_0) ;  /* 0xfffffffc00fc7947 */ /* 0x000fc0000383ffff */
[----:B------:R-:W-:-:S00]  /*02e0*/  NOP ;  /* 0x0000000000007918 */ /* 0x000fc00000000000 */
        /* <DEDUP_REMOVED lines=9> */
.L_x_1:


//--------------------- .nv.global.init           --------------------------
	.section	.nv.global.init,"aw",@progbits
.nv.global.init:
	.type		_$_str,@object
	.size		_$_str,(_$_str_$_2 - _$_str)
_$_str:
        /*0000*/ 	.byte	0x5f, 0x5f, 0x43, 0x55, 0x44, 0x41, 0x5f, 0x46, 0x54, 0x5a, 0x00
	.type		_$_str_$_2,@object
	.size		_$_str_$_2,(.L_1 - _$_str_$_2)
_$_str_$_2:
        /*000b*/ 	.byte	0x5f, 0x5f, 0x43, 0x55, 0x44, 0x41, 0x5f, 0x50, 0x52, 0x45, 0x43, 0x5f, 0x53, 0x51, 0x52, 0x54
        /*001b*/ 	.byte	0x00
.L_1:


//--------------------- .nv.constant0.triton_poi_fused__native_batch_norm_legit_no_training_relu_11 --------------------------
	.section	.nv.constant0.triton_poi_fused__native_batch_norm_legit_no_training_relu_11,"a",@progbits
	.sectionflags	@""
	.align	4
.nv.constant0.triton_poi_fused__native_batch_norm_legit_no_training_relu_11:
	.zero		580
